//
// Generated by NVIDIA NVVM Compiler
//
// Compiler Build ID: CL-36424714
// Cuda compilation tools, release 13.0, V13.0.88
// Based on NVVM 20.0.0
//

.version 9.0
.target sm_100
.address_size 64

	// .globl	_Z23game_of_life_bit_kernelPKjPji

.visible .entry _Z23game_of_life_bit_kernelPKjPji(
	.param .u64 .ptr .align 1 _Z23game_of_life_bit_kernelPKjPji_param_0,
	.param .u64 .ptr .align 1 _Z23game_of_life_bit_kernelPKjPji_param_1,
	.param .u32 _Z23game_of_life_bit_kernelPKjPji_param_2
)
{
	.reg .pred 	%p<31>;
	.reg .b32 	%r<172>;
	.reg .b64 	%rd<13>;

	ld.param.u64 	%rd6, [_Z23game_of_life_bit_kernelPKjPji_param_0];
	ld.param.u64 	%rd5, [_Z23game_of_life_bit_kernelPKjPji_param_1];
	ld.param.u32 	%r48, [_Z23game_of_life_bit_kernelPKjPji_param_2];
	cvta.to.global.u64 	%rd1, %rd6;
	shr.s32 	%r1, %r48, 5;
	mov.u32 	%r49, %ctaid.y;
	mov.u32 	%r50, %ntid.y;
	mov.u32 	%r51, %tid.y;
	mad.lo.s32 	%r2, %r49, %r50, %r51;
	mov.u32 	%r52, %ctaid.x;
	mov.u32 	%r53, %ntid.x;
	mov.u32 	%r54, %tid.x;
	mad.lo.s32 	%r3, %r52, %r53, %r54;
	setp.ge.s32 	%p1, %r2, %r48;
	setp.ge.s32 	%p2, %r3, %r1;
	or.pred  	%p3, %p1, %p2;
	@%p3 bra 	$L__BB0_28;
	mul.lo.s32 	%r4, %r1, %r2;
	add.s32 	%r5, %r4, %r3;
	mul.wide.s32 	%rd7, %r5, 4;
	add.s64 	%rd2, %rd1, %rd7;
	ld.global.u32 	%r6, [%rd2];
	setp.lt.s32 	%p4, %r3, 1;
	mov.b32 	%r155, 0;
	@%p4 bra 	$L__BB0_3;
	ld.global.u32 	%r56, [%rd2+-4];
	shr.u32 	%r155, %r56, 31;
$L__BB0_3:
	add.s32 	%r9, %r1, -1;
	setp.ge.s32 	%p5, %r3, %r9;
	mov.b32 	%r156, 0;
	@%p5 bra 	$L__BB0_5;
	ld.global.u32 	%r58, [%rd2+4];
	and.b32  	%r156, %r58, 1;
$L__BB0_5:
	setp.eq.s32 	%p6, %r2, 0;
	mov.b32 	%r158, 0;
	mov.u32 	%r159, %r158;
	mov.u32 	%r160, %r158;
	@%p6 bra 	$L__BB0_10;
	setp.lt.s32 	%p7, %r3, 1;
	sub.s32 	%r61, %r4, %r1;
	add.s32 	%r62, %r61, %r3;
	mul.wide.s32 	%rd8, %r62, 4;
	add.s64 	%rd3, %rd1, %rd8;
	ld.global.u32 	%r160, [%rd3];
	mov.b32 	%r159, 0;
	@%p7 bra 	$L__BB0_8;
	ld.global.u32 	%r159, [%rd3+-4];
$L__BB0_8:
	setp.ge.s32 	%p8, %r3, %r9;
	mov.b32 	%r158, 0;
	@%p8 bra 	$L__BB0_10;
	ld.global.u32 	%r64, [%rd3+4];
	and.b32  	%r158, %r64, 1;
$L__BB0_10:
	add.s32 	%r19, %r48, -1;
	setp.ge.u32 	%p9, %r2, %r19;
	mov.b32 	%r162, 0;
	mov.u32 	%r163, %r162;
	mov.u32 	%r164, %r162;
	@%p9 bra 	$L__BB0_15;
	setp.lt.s32 	%p10, %r3, 1;
	mul.wide.s32 	%rd9, %r1, 4;
	add.s64 	%rd4, %rd2, %rd9;
	ld.global.u32 	%r162, [%rd4];
	mov.b32 	%r163, 0;
	@%p10 bra 	$L__BB0_13;
	ld.global.u32 	%r163, [%rd4+-4];
$L__BB0_13:
	setp.ge.s32 	%p11, %r3, %r9;
	mov.b32 	%r164, 0;
	@%p11 bra 	$L__BB0_15;
	ld.global.u32 	%r68, [%rd4+4];
	and.b32  	%r164, %r68, 1;
$L__BB0_15:
	shl.b32 	%r70, %r3, 5;
	shr.u32 	%r27, %r159, 31;
	shr.u32 	%r28, %r163, 31;
	max.s32 	%r71, %r48, %r70;
	sub.s32 	%r29, %r71, %r70;
	mov.b32 	%r165, 0;
	mov.u32 	%r171, %r165;
$L__BB0_16:
	setp.eq.s32 	%p12, %r165, %r29;
	@%p12 bra 	$L__BB0_27;
	setp.eq.s32 	%p13, %r2, 0;
	mov.b32 	%r167, 0;
	@%p13 bra 	$L__BB0_19;
	setp.eq.s32 	%p14, %r165, 0;
	add.s32 	%r73, %r165, -1;
	shr.u32 	%r74, %r160, %r73;
	and.b32  	%r75, %r74, 1;
	selp.b32 	%r76, %r27, %r75, %p14;
	shr.u32 	%r77, %r160, %r165;
	shl.b32 	%r78, %r77, 1;
	and.b32  	%r79, %r78, 2;
	or.b32  	%r80, %r79, %r76;
	add.s32 	%r81, %r165, 1;
	shr.u32 	%r82, %r160, %r81;
	shl.b32 	%r83, %r82, 2;
	and.b32  	%r84, %r83, 4;
	or.b32  	%r167, %r80, %r84;
$L__BB0_19:
	setp.ge.u32 	%p15, %r2, %r19;
	setp.eq.s32 	%p16, %r165, 0;
	add.s32 	%r34, %r165, -1;
	shr.u32 	%r85, %r6, %r34;
	and.b32  	%r86, %r85, 1;
	selp.b32 	%r87, %r155, %r86, %p16;
	shl.b32 	%r88, %r87, 3;
	add.s32 	%r35, %r165, 1;
	shr.u32 	%r89, %r6, %r35;
	shl.b32 	%r90, %r89, 4;
	and.b32  	%r91, %r90, 16;
	or.b32  	%r92, %r91, %r88;
	or.b32  	%r168, %r92, %r167;
	@%p15 bra 	$L__BB0_21;
	setp.eq.s32 	%p17, %r165, 0;
	shr.u32 	%r93, %r162, %r34;
	and.b32  	%r94, %r93, 1;
	selp.b32 	%r95, %r28, %r94, %p17;
	shl.b32 	%r96, %r95, 5;
	shr.u32 	%r97, %r162, %r165;
	shl.b32 	%r98, %r97, 6;
	and.b32  	%r99, %r98, 64;
	or.b32  	%r100, %r96, %r99;
	shr.u32 	%r101, %r162, %r35;
	shl.b32 	%r102, %r101, 7;
	and.b32  	%r103, %r102, 128;
	or.b32  	%r104, %r100, %r103;
	or.b32  	%r168, %r168, %r104;
$L__BB0_21:
	popc.b32 	%r105, %r168;
	shr.u32 	%r106, %r6, %r165;
	and.b32  	%r107, %r106, 1;
	setp.eq.b32 	%p18, %r107, 1;
	and.b32  	%r108, %r105, 14;
	setp.eq.s32 	%p19, %r108, 2;
	setp.eq.s32 	%p20, %r105, 3;
	selp.u32 	%r109, -1, 0, %p20;
	selp.u32 	%r110, -1, 0, %p19;
	selp.b32 	%r111, %r110, %r109, %p18;
	and.b32  	%r112, %r111, 1;
	shl.b32 	%r113, %r112, %r165;
	or.b32  	%r171, %r113, %r171;
	setp.eq.s32 	%p21, %r35, %r29;
	@%p21 bra 	$L__BB0_27;
	setp.eq.s32 	%p22, %r2, 0;
	mov.b32 	%r169, 0;
	@%p22 bra 	$L__BB0_24;
	shr.u32 	%r115, %r160, %r165;
	and.b32  	%r116, %r115, 1;
	shr.u32 	%r117, %r160, %r35;
	shl.b32 	%r118, %r117, 1;
	and.b32  	%r119, %r118, 2;
	or.b32  	%r120, %r119, %r116;
	setp.eq.s32 	%p23, %r35, 31;
	add.s32 	%r121, %r165, 2;
	shr.u32 	%r122, %r160, %r121;
	and.b32  	%r123, %r122, 1;
	selp.b32 	%r124, %r158, %r123, %p23;
	shl.b32 	%r125, %r124, 2;
	or.b32  	%r169, %r120, %r125;
$L__BB0_24:
	setp.ge.u32 	%p24, %r2, %r19;
	shl.b32 	%r127, %r106, 3;
	and.b32  	%r128, %r127, 8;
	setp.eq.s32 	%p25, %r35, 31;
	add.s32 	%r42, %r165, 2;
	shr.u32 	%r129, %r6, %r42;
	and.b32  	%r130, %r129, 1;
	selp.b32 	%r131, %r156, %r130, %p25;
	shl.b32 	%r132, %r131, 4;
	or.b32  	%r133, %r132, %r128;
	or.b32  	%r170, %r133, %r169;
	@%p24 bra 	$L__BB0_26;
	setp.eq.s32 	%p26, %r35, 31;
	shr.u32 	%r134, %r162, %r165;
	shl.b32 	%r135, %r134, 5;
	and.b32  	%r136, %r135, 32;
	shr.u32 	%r137, %r162, %r35;
	shl.b32 	%r138, %r137, 6;
	and.b32  	%r139, %r138, 64;
	or.b32  	%r140, %r136, %r139;
	shr.u32 	%r141, %r162, %r42;
	and.b32  	%r142, %r141, 1;
	selp.b32 	%r143, %r164, %r142, %p26;
	shl.b32 	%r144, %r143, 7;
	or.b32  	%r145, %r140, %r144;
	or.b32  	%r170, %r170, %r145;
$L__BB0_26:
	popc.b32 	%r146, %r170;
	and.b32  	%r148, %r106, 2;
	setp.eq.s32 	%p27, %r148, 0;
	and.b32  	%r149, %r146, 14;
	setp.eq.s32 	%p28, %r149, 2;
	setp.eq.s32 	%p29, %r146, 3;
	selp.u32 	%r150, -1, 0, %p29;
	selp.u32 	%r151, -1, 0, %p28;
	selp.b32 	%r152, %r150, %r151, %p27;
	and.b32  	%r153, %r152, 1;
	shl.b32 	%r154, %r153, %r35;
	or.b32  	%r171, %r154, %r171;
	setp.ne.s32 	%p30, %r42, 32;
	mov.u32 	%r165, %r42;
	@%p30 bra 	$L__BB0_16;
$L__BB0_27:
	cvta.to.global.u64 	%rd10, %rd5;
	add.s64 	%rd12, %rd10, %rd7;
	st.global.u32 	[%rd12], %r171;
$L__BB0_28:
	ret;

}


// ===== COMPILED SASS (sm_100) =====

	.target	sm_100

	.elftype	@"ET_EXEC"


//--------------------- .note.nv.tkinfo           --------------------------
	.section	.note.nv.tkinfo,"",@"SHT_NOTE"
	.sectionflags	@"SHF_NOTE_NV_TKINFO"
	.tkinfo
        /*0018*/ 	.word	0x00000002
        /*0030*/ 	.string	""
        /*0030*/ 	.string	"ptxas"
        /*0030*/ 	.string	"Cuda compilation tools, release 13.0, V13.0.88"
        /*0030*/ 	.string	"Build cuda_13.0.r13.0/compiler.36424714_0"
        /*0030*/ 	.string	"-arch sm_100 -m 64 "



//--------------------- .note.nv.cuinfo           --------------------------
	.section	.note.nv.cuinfo,"",@"SHT_NOTE"
	.sectionflags	@"SHF_NOTE_NV_CUINFO"
        /*0018*/ 	.short	0x0002
        /*001a*/ 	.short	0x0064
        /*001c*/ 	.short	0x0082
	.zero		2


//--------------------- .nv.info                  --------------------------
	.section	.nv.info,"",@"SHT_CUDA_INFO"
	.align	4


	//----- nvinfo : EIATTR_REGCOUNT
	.align		4
        /*0000*/ 	.byte	0x04, 0x2f
        /*0002*/ 	.short	(.L_1 - .L_0)
	.align		4
.L_0:
        /*0004*/ 	.word	index@(_Z23game_of_life_bit_kernelPKjPji)
        /*0008*/ 	.word	0x0000001b


	//----- nvinfo : EIATTR_FRAME_SIZE
	.align		4
.L_1:
        /*000c*/ 	.byte	0x04, 0x11
        /*000e*/ 	.short	(.L_3 - .L_2)
	.align		4
.L_2:
        /*0010*/ 	.word	index@(_Z23game_of_life_bit_kernelPKjPji)
        /*0014*/ 	.word	0x00000000


	//----- nvinfo : EIATTR_MIN_STACK_SIZE
	.align		4
.L_3:
        /*0018*/ 	.byte	0x04, 0x12
        /*001a*/ 	.short	(.L_5 - .L_4)
	.align		4
.L_4:
        /*001c*/ 	.word	index@(_Z23game_of_life_bit_kernelPKjPji)
        /*0020*/ 	.word	0x00000000
.L_5:


//--------------------- .nv.compat                --------------------------
	.section	.nv.compat,"",@"SHT_CUDA_COMPAT_INFO"
	.align	4
        /*0000*/ 	.byte	0x02, 0x09, 0x00, 0x00, 0x02, 0x02, 0x01, 0x00, 0x02, 0x05, 0x05, 0x00, 0x03, 0x07, 0x01, 0x01
        /*0010*/ 	.byte	0x02, 0x03, 0x00, 0x00, 0x02, 0x06, 0x01, 0x00, 0x04, 0x0b, 0x08, 0x00, 0x09, 0x00, 0x00, 0x00
        /*0020*/ 	.byte	0x00, 0x00, 0x00, 0x00


//--------------------- .nv.info._Z23game_of_life_bit_kernelPKjPji --------------------------
	.section	.nv.info._Z23game_of_life_bit_kernelPKjPji,"",@"SHT_CUDA_INFO"
	.sectionflags	@""
	.align	4


	//----- nvinfo : EIATTR_CUDA_API_VERSION
	.align		4
        /*0000*/ 	.byte	0x04, 0x37
        /*0002*/ 	.short	(.L_7 - .L_6)
.L_6:
        /*0004*/ 	.word	0x00000082


	//----- nvinfo : EIATTR_KPARAM_INFO
	.align		4
.L_7:
        /*0008*/ 	.byte	0x04, 0x17
        /*000a*/ 	.short	(.L_9 - .L_8)
.L_8:
        /*000c*/ 	.word	0x00000000
        /*0010*/ 	.short	0x0002
        /*0012*/ 	.short	0x0010
        /*0014*/ 	.byte	0x00, 0xf0, 0x11, 0x00


	//----- nvinfo : EIATTR_KPARAM_INFO
	.align		4
.L_9:
        /*0018*/ 	.byte	0x04, 0x17
        /*001a*/ 	.short	(.L_11 - .L_10)
.L_10:
        /*001c*/ 	.word	0x00000000
        /*0020*/ 	.short	0x0001
        /*0022*/ 	.short	0x0008
        /*0024*/ 	.byte	0x00, 0xf5, 0x21, 0x00


	//----- nvinfo : EIATTR_KPARAM_INFO
	.align		4
.L_11:
        /*0028*/ 	.byte	0x04, 0x17
        /*002a*/ 	.short	(.L_13 - .L_12)
.L_12:
        /*002c*/ 	.word	0x00000000
        /*0030*/ 	.short	0x0000
        /*0032*/ 	.short	0x0000
        /*0034*/ 	.byte	0x00, 0xf5, 0x21, 0x00


	//----- nvinfo : EIATTR_SPARSE_MMA_MASK
	.align		4
.L_13:
        /*0038*/ 	.byte	0x03, 0x50
        /*003a*/ 	.short	0x0000


	//----- nvinfo : EIATTR_MAXREG_COUNT
	.align		4
        /*003c*/ 	.byte	0x03, 0x1b
        /*003e*/ 	.short	0x00ff


	//----- nvinfo : EIATTR_MERCURY_ISA_VERSION
	.align		4
        /*0040*/ 	.byte	0x03, 0x5f
        /*0042*/ 	.short	0x0101


	//----- nvinfo : EIATTR_VRC_CTA_INIT_COUNT
	.align		4
        /*0044*/ 	.byte	0x02, 0x4a
	.zero		1
	.zero		1


	//----- nvinfo : EIATTR_EXIT_INSTR_OFFSETS
	.align		4
        /*0048*/ 	.byte	0x04, 0x1c
        /*004a*/ 	.short	(.L_15 - .L_14)


	//   ....[0]....
.L_14:
        /*004c*/ 	.word	0x000000d0


	//   ....[1]....
        /*0050*/ 	.word	0x00000b20


	//----- nvinfo : EIATTR_CRS_STACK_SIZE
	.align		4
.L_15:
        /*0054*/ 	.byte	0x04, 0x1e
        /*0056*/ 	.short	(.L_17 - .L_16)
.L_16:
        /*0058*/ 	.word	0x00000000


	//----- nvinfo : EIATTR_CBANK_PARAM_SIZE
	.align		4
.L_17:
        /*005c*/ 	.byte	0x03, 0x19
        /*005e*/ 	.short	0x0014


	//----- nvinfo : EIATTR_PARAM_CBANK
	.align		4
        /*0060*/ 	.byte	0x04, 0x0a
        /*0062*/ 	.short	(.L_19 - .L_18)
	.align		4
.L_18:
        /*0064*/ 	.word	index@(.nv.constant0._Z23game_of_life_bit_kernelPKjPji)
        /*0068*/ 	.short	0x0380
        /*006a*/ 	.short	0x0014


	//----- nvinfo : EIATTR_SW_WAR
	.align		4
.L_19:
        /*006c*/ 	.byte	0x04, 0x36
        /*006e*/ 	.short	(.L_21 - .L_20)
.L_20:
        /*0070*/ 	.word	0x00000008
.L_21:


//--------------------- .nv.callgraph             --------------------------
	.section	.nv.callgraph,"",@"SHT_CUDA_CALLGRAPH"
	.align	4
	.sectionentsize	8
	.align		4
        /*0000*/ 	.word	0x00000000
	.align		4
        /*0004*/ 	.word	0xffffffff
	.align		4
        /*0008*/ 	.word	0x00000000
	.align		4
        /*000c*/ 	.word	0xfffffffe
	.align		4
        /*0010*/ 	.word	0x00000000
	.align		4
        /*0014*/ 	.word	0xfffffffd
	.align		4
        /*0018*/ 	.word	0x00000000
	.align		4
        /*001c*/ 	.word	0xfffffffc


//--------------------- .text._Z23game_of_life_bit_kernelPKjPji --------------------------
	.section	.text._Z23game_of_life_bit_kernelPKjPji,"ax",@progbits
	.align	128
        .global         _Z23game_of_life_bit_kernelPKjPji
        .type           _Z23game_of_life_bit_kernelPKjPji,@function
        .size           _Z23game_of_life_bit_kernelPKjPji,(.L_x_16 - _Z23game_of_life_bit_kernelPKjPji)
        .other          _Z23game_of_life_bit_kernelPKjPji,@"STO_CUDA_ENTRY STV_DEFAULT"
_Z23game_of_life_bit_kernelPKjPji:
.text._Z23game_of_life_bit_kernelPKjPji:
[----:B------:R-:W-:Y:S01]  /*0000*/  LDC R1, c[0x0][0x37c] ;  /* 0x0000df00ff017b82 */ /* 0x000fe20000000800 */
[----:B------:R-:W0:Y:S07]  /*0010*/  S2R R5, SR_TID.X ;  /* 0x0000000000057919 */ /* 0x000e2e0000002100 */
[----:B------:R-:W1:Y:S01]  /*0020*/  LDC R0, c[0x0][0x364] ;  /* 0x0000d900ff007b82 */ /* 0x000e620000000800 */
[----:B------:R-:W1:Y:S07]  /*0030*/  S2R R3, SR_TID.Y ;  /* 0x0000000000037919 */ /* 0x000e6e0000002200 */
[----:B------:R-:W0:Y:S08]  /*0040*/  S2UR UR5, SR_CTAID.X ;  /* 0x00000000000579c3 */ /* 0x000e300000002500 */
[----:B------:R-:W0:Y:S08]  /*0050*/  LDC R12, c[0x0][0x360] ;  /* 0x0000d800ff0c7b82 */ /* 0x000e300000000800 */
[----:B------:R-:W2:Y:S08]  /*0060*/  LDC R9, c[0x0][0x390] ;  /* 0x0000e400ff097b82 */ /* 0x000eb00000000800 */
[----:B------:R-:W1:Y:S01]  /*0070*/  S2UR UR4, SR_CTAID.Y ;  /* 0x00000000000479c3 */ /* 0x000e620000002600 */
[----:B0-----:R-:W-:Y:S01]  /*0080*/  IMAD R12, R12, UR5, R5 ;  /* 0x000000050c0c7c24 */ /* 0x001fe2000f8e0205 */
[----:B--2---:R-:W-:-:S04]  /*0090*/  SHF.R.S32.HI R15, RZ, 0x5, R9 ;  /* 0x00000005ff0f7819 */ /* 0x004fc80000011409 */
[----:B------:R-:W-:Y:S01]  /*00a0*/  ISETP.GE.AND P0, PT, R12, R15, PT ;  /* 0x0000000f0c00720c */ /* 0x000fe20003f06270 */
[----:B-1----:R-:W-:-:S05]  /*00b0*/  IMAD R0, R0, UR4, R3 ;  /* 0x0000000400007c24 */ /* 0x002fca000f8e0203 */
[----:B------:R-:W-:-:S13]  /*00c0*/  ISETP.GE.OR P0, PT, R0, R9, P0 ;  /* 0x000000090000720c */ /* 0x000fda0000706670 */
[----:B------:R-:W-:Y:S05]  /*00d0*/  @P0 EXIT ;  /* 0x000000000000094d */ /* 0x000fea0003800000 */
[----:B------:R-:W0:Y:S01]  /*00e0*/  LDC.64 R10, c[0x0][0x380] ;  /* 0x0000e000ff0a7b82 */ /* 0x000e220000000a00 */
[----:B------:R-:W1:Y:S01]  /*00f0*/  LDCU.64 UR4, c[0x0][0x358] ;  /* 0x00006b00ff0477ac */ /* 0x000e620008000a00 */
[C---:B------:R-:W-:Y:S01]  /*0100*/  VIADD R3, R15.reuse, 0xffffffff ;  /* 0xffffffff0f037836 */ /* 0x040fe20000000000 */
[----:B------:R-:W-:Y:S01]  /*0110*/  ISETP.GE.AND P0, PT, R12, 0x1, PT ;  /* 0x000000010c00780c */ /* 0x000fe20003f06270 */
[----:B------:R-:W-:-:S03]  /*0120*/  IMAD R13, R15, R0, RZ ;  /* 0x000000000f0d7224 */ /* 0x000fc600078e02ff */
[C---:B------:R-:W-:Y:S01]  /*0130*/  ISETP.GE.AND P1, PT, R12.reuse, R3, PT ;  /* 0x000000030c00720c */ /* 0x040fe20003f26270 */
[----:B------:R-:W-:-:S04]  /*0140*/  IMAD.IADD R4, R12, 0x1, R13 ;  /* 0x000000010c047824 */ /* 0x000fc800078e020d */
[----:B0-----:R-:W-:-:S05]  /*0150*/  IMAD.WIDE R2, R4, 0x4, R10 ;  /* 0x0000000404027825 */ /* 0x001fca00078e020a */
[----:B-1----:R0:W5:Y:S04]  /*0160*/  @P0 LDG.E R18, desc[UR4][R2.64+-0x4] ;  /* 0xfffffc0402120981 */ /* 0x002168000c1e1900 */
[----:B------:R0:W5:Y:S04]  /*0170*/  @!P1 LDG.E R14, desc[UR4][R2.64+0x4] ;  /* 0x00000404020e9981 */ /* 0x000168000c1e1900 */
[----:B------:R0:W5:Y:S01]  /*0180*/  LDG.E R5, desc[UR4][R2.64] ;  /* 0x0000000402057981 */ /* 0x000162000c1e1900 */
[----:B------:R-:W-:Y:S01]  /*0190*/  ISETP.NE.AND P2, PT, R0, RZ, PT ;  /* 0x000000ff0000720c */ /* 0x000fe20003f45270 */
[----:B------:R-:W-:Y:S01]  /*01a0*/  IMAD.SHL.U32 R6, R12, 0x20, RZ ;  /* 0x000000200c067824 */ /* 0x000fe200078e00ff */
[----:B------:R-:W-:Y:S01]  /*01b0*/  BSSY.RECONVERGENT B0, `(.L_x_0) ;  /* 0x0000010000007945 */ /* 0x000fe20003800200 */
[----:B------:R-:W-:-:S02]  /*01c0*/  VIADD R7, R9, 0xffffffff ;  /* 0xffffffff09077836 */ /* 0x000fc40000000000 */
[----:B------:R-:W-:Y:S01]  /*01d0*/  IMAD.MOV.U32 R16, RZ, RZ, RZ ;  /* 0x000000ffff107224 */ /* 0x000fe200078e00ff */
[----:B------:R-:W-:Y:S02]  /*01e0*/  VIMNMX R9, PT, PT, R6, R9, !PT ;  /* 0x0000000906097248 */ /* 0x000fe40007fe0100 */
[----:B------:R-:W-:-:S03]  /*01f0*/  ISETP.GE.U32.AND P3, PT, R0, R7, PT ;  /* 0x000000070000720c */ /* 0x000fc60003f66070 */
[----:B------:R-:W-:Y:S01]  /*0200*/  IMAD.IADD R6, R9, 0x1, -R6 ;  /* 0x0000000109067824 */ /* 0x000fe200078e0a06 */
[----:B------:R-:W-:Y:S01]  /*0210*/  CS2R R8, SRZ ;  /* 0x0000000000087805 */ /* 0x000fe2000001ff00 */
[----:B0-----:R-:W-:Y:S08]  /*0220*/  @!P2 BRA `(.L_x_1) ;  /* 0x000000000020a947 */ /* 0x001ff00003800000 */
[----:B------:R-:W-:Y:S01]  /*0230*/  IADD3 R13, PT, PT, R12, R13, -R15 ;  /* 0x0000000d0c0d7210 */ /* 0x000fe20007ffe80f */
[----:B------:R-:W-:-:S04]  /*0240*/  IMAD.MOV.U32 R16, RZ, RZ, RZ ;  /* 0x000000ffff107224 */ /* 0x000fc800078e00ff */
[----:B------:R-:W-:-:S05]  /*0250*/  IMAD.WIDE R10, R13, 0x4, R10 ;  /* 0x000000040d0a7825 */ /* 0x000fca00078e020a */
[----:B------:R-:W2:Y:S04]  /*0260*/  @!P1 LDG.E R12, desc[UR4][R10.64+0x4] ;  /* 0x000004040a0c9981 */ /* 0x000ea8000c1e1900 */
[----:B------:R0:W5:Y:S04]  /*0270*/  @P0 LDG.E R16, desc[UR4][R10.64+-0x4] ;  /* 0xfffffc040a100981 */ /* 0x000168000c1e1900 */
[----:B------:R0:W5:Y:S01]  /*0280*/  LDG.E R9, desc[UR4][R10.64] ;  /* 0x000000040a097981 */ /* 0x000162000c1e1900 */
[----:B------:R-:W-:Y:S01]  /*0290*/  IMAD.MOV.U32 R8, RZ, RZ, RZ ;  /* 0x000000ffff087224 */ /* 0x000fe200078e00ff */
[----:B0-2---:R-:W-:-:S07]  /*02a0*/  @!P1 LOP3.LUT R8, R12, 0x1, RZ, 0xc0, !PT ;  /* 0x000000010c089812 */ /* 0x005fce00078ec0ff */
.L_x_1:
[----:B------:R-:W-:Y:S05]  /*02b0*/  BSYNC.RECONVERGENT B0 ;  /* 0x0000000000007941 */ /* 0x000fea0003800200 */
.L_x_0:
[----:B------:R-:W-:Y:S01]  /*02c0*/  BSSY.RECONVERGENT B0, `(.L_x_2) ;  /* 0x000000c000007945 */ /* 0x000fe20003800200 */
[----:B------:R-:W-:Y:S02]  /*02d0*/  CS2R R10, SRZ ;  /* 0x00000000000a7805 */ /* 0x000fe4000001ff00 */
[----:B------:R-:W-:Y:S01]  /*02e0*/  CS2R R12, SRZ ;  /* 0x00000000000c7805 */ /* 0x000fe2000001ff00 */
[----:B------:R-:W-:Y:S01]  /*02f0*/  IMAD.MOV.U32 R17, RZ, RZ, RZ ;  /* 0x000000ffff117224 */ /* 0x000fe200078e00ff */
[----:B------:R-:W-:Y:S06]  /*0300*/  @P3 BRA `(.L_x_3) ;  /* 0x00000000001c3947 */ /* 0x000fec0003800000 */
[----:B------:R-:W-:-:S04]  /*0310*/  IMAD.WIDE R2, R15, 0x4, R2 ;  /* 0x000000040f027825 */ /* 0x000fc800078e0202 */
[----:B------:R-:W-:Y:S01]  /*0320*/  IMAD.MOV.U32 R17, RZ, RZ, RZ ;  /* 0x000000ffff117224 */ /* 0x000fe200078e00ff */
[----:B------:R-:W2:Y:S04]  /*0330*/  @!P1 LDG.E R15, desc[UR4][R2.64+0x4] ;  /* 0x00000404020f9981 */ /* 0x000ea8000c1e1900 */
[----:B------:R0:W5:Y:S04]  /*0340*/  LDG.E R12, desc[UR4][R2.64] ;  /* 0x00000004020c7981 */ /* 0x000168000c1e1900 */
[----:B------:R0:W5:Y:S01]  /*0350*/  @P0 LDG.E R17, desc[UR4][R2.64+-0x4] ;  /* 0xfffffc0402110981 */ /* 0x000162000c1e1900 */
[----:B------:R-:W-:Y:S01]  /*0360*/  IMAD.MOV.U32 R13, RZ, RZ, RZ ;  /* 0x000000ffff0d7224 */ /* 0x000fe200078e00ff */
[----:B0-2---:R-:W-:-:S07]  /*0370*/  @!P1 LOP3.LUT R13, R15, 0x1, RZ, 0xc0, !PT ;  /* 0x000000010f0d9812 */ /* 0x005fce00078ec0ff */
.L_x_3:
[----:B------:R-:W-:Y:S05]  /*0380*/  BSYNC.RECONVERGENT B0 ;  /* 0x0000000000007941 */ /* 0x000fea0003800200 */
.L_x_2:
[----:B------:R-:W-:Y:S01]  /*0390*/  BSSY.RECONVERGENT B0, `(.L_x_4) ;  /* 0x0000075000007945 */ /* 0x000fe20003800200 */
[----:B-----5:R-:W-:Y:S02]  /*03a0*/  @!P1 LOP3.LUT R11, R14, 0x1, RZ, 0xc0, !PT ;  /* 0x000000010e0b9812 */ /* 0x020fe400078ec0ff */
[----:B------:R-:W-:Y:S02]  /*03b0*/  CS2R R2, SRZ ;  /* 0x0000000000027805 */ /* 0x000fe4000001ff00 */
[----:B------:R-:W-:Y:S02]  /*03c0*/  @P0 SHF.R.U32.HI R10, RZ, 0x1f, R18 ;  /* 0x0000001fff0a0819 */ /* 0x000fe40000011612 */
[----:B------:R-:W-:Y:S02]  /*03d0*/  SHF.R.U32.HI R14, RZ, 0x1f, R16 ;  /* 0x0000001fff0e7819 */ /* 0x000fe40000011610 */
[----:B------:R-:W-:-:S07]  /*03e0*/  SHF.R.U32.HI R15, RZ, 0x1f, R17 ;  /* 0x0000001fff0f7819 */ /* 0x000fce0000011611 */
.L_x_14:
[----:B------:R-:W-:-:S13]  /*03f0*/  ISETP.NE.AND P0, PT, R3, R6, PT ;  /* 0x000000060300720c */ /* 0x000fda0003f05270 */
[----:B------:R-:W-:Y:S05]  /*0400*/  @!P0 BRA `(.L_x_5) ;  /* 0x0000000400b48947 */ /* 0x000fea0003800000 */
[C---:B------:R-:W-:Y:S01]  /*0410*/  VIADD R16, R3.reuse, 0xffffffff ;  /* 0xffffffff03107836 */ /* 0x040fe20000000000 */
[C---:B------:R-:W-:Y:S01]  /*0420*/  ISETP.NE.AND P3, PT, R3.reuse, RZ, PT ;  /* 0x000000ff0300720c */ /* 0x040fe20003f65270 */
[----:B------:R-:W-:Y:S01]  /*0430*/  VIADD R17, R3, 0x1 ;  /* 0x0000000103117836 */ /* 0x000fe20000000000 */
[C---:B------:R-:W-:Y:S01]  /*0440*/  ISETP.NE.AND P0, PT, R0.reuse, RZ, PT ;  /* 0x000000ff0000720c */ /* 0x040fe20003f05270 */
[----:B------:R-:W-:Y:S01]  /*0450*/  BSSY.RECONVERGENT B1, `(.L_x_6) ;  /* 0x0000017000017945 */ /* 0x000fe20003800200 */
[--C-:B------:R-:W-:Y:S02]  /*0460*/  SHF.R.U32.HI R18, RZ, R16, R5.reuse ;  /* 0x00000010ff127219 */ /* 0x100fe40000011605 */
[----:B------:R-:W-:Y:S02]  /*0470*/  ISETP.GE.U32.AND P1, PT, R0, R7, PT ;  /* 0x000000070000720c */ /* 0x000fe40003f26070 */
[----:B------:R-:W-:Y:S02]  /*0480*/  LOP3.LUT R19, R18, 0x1, RZ, 0xc0, !PT ;  /* 0x0000000112137812 */ /* 0x000fe400078ec0ff */
[----:B------:R-:W-:-:S02]  /*0490*/  SHF.R.U32.HI R18, RZ, R17, R5 ;  /* 0x00000011ff127219 */ /* 0x000fc40000011605 */
[----:B------:R-:W-:-:S03]  /*04a0*/  SEL R19, R10, R19, !P3 ;  /* 0x000000130a137207 */ /* 0x000fc60005800000 */
[----:B------:R-:W-:Y:S02]  /*04b0*/  IMAD.SHL.U32 R18, R18, 0x10, RZ ;  /* 0x0000001012127824 */ /* 0x000fe400078e00ff */
[----:B------:R-:W-:-:S05]  /*04c0*/  IMAD.SHL.U32 R19, R19, 0x8, RZ ;  /* 0x0000000813137824 */ /* 0x000fca00078e00ff */
[----:B------:R-:W-:Y:S01]  /*04d0*/  LOP3.LUT R21, R19, 0x10, R18, 0xf8, !PT ;  /* 0x0000001013157812 */ /* 0x000fe200078ef812 */
[----:B------:R-:W-:Y:S01]  /*04e0*/  IMAD.MOV.U32 R18, RZ, RZ, RZ ;  /* 0x000000ffff127224 */ /* 0x000fe200078e00ff */
[----:B------:R-:W-:Y:S06]  /*04f0*/  @!P0 BRA `(.L_x_7) ;  /* 0x0000000000308947 */ /* 0x000fec0003800000 */
[C---:B------:R-:W-:Y:S01]  /*0500*/  VIADD R18, R3.reuse, 0xffffffff ;  /* 0xffffffff03127836 */ /* 0x040fe20000000000 */
[--C-:B------:R-:W-:Y:S01]  /*0510*/  SHF.R.U32.HI R20, RZ, R3, R9.reuse ;  /* 0x00000003ff147219 */ /* 0x100fe20000011609 */
[C---:B------:R-:W-:Y:S01]  /*0520*/  VIADD R22, R3.reuse, 0x1 ;  /* 0x0000000103167836 */ /* 0x040fe20000000000 */
[----:B------:R-:W-:Y:S02]  /*0530*/  ISETP.NE.AND P2, PT, R3, RZ, PT ;  /* 0x000000ff0300720c */ /* 0x000fe40003f45270 */
[--C-:B------:R-:W-:Y:S01]  /*0540*/  SHF.R.U32.HI R18, RZ, R18, R9.reuse ;  /* 0x00000012ff127219 */ /* 0x100fe20000011609 */
[----:B------:R-:W-:Y:S01]  /*0550*/  IMAD.SHL.U32 R20, R20, 0x2, RZ ;  /* 0x0000000214147824 */ /* 0x000fe200078e00ff */
[----:B------:R-:W-:Y:S02]  /*0560*/  SHF.R.U32.HI R22, RZ, R22, R9 ;  /* 0x00000016ff167219 */ /* 0x000fe40000011609 */
[----:B------:R-:W-:-:S03]  /*0570*/  LOP3.LUT R19, R18, 0x1, RZ, 0xc0, !PT ;  /* 0x0000000112137812 */ /* 0x000fc600078ec0ff */
[----:B------:R-:W-:Y:S01]  /*0580*/  IMAD.SHL.U32 R22, R22, 0x4, RZ ;  /* 0x0000000416167824 */ /* 0x000fe200078e00ff */
[----:B------:R-:W-:-:S04]  /*0590*/  SEL R19, R14, R19, !P2 ;  /* 0x000000130e137207 */ /* 0x000fc80005000000 */
[----:B------:R-:W-:-:S04]  /*05a0*/  LOP3.LUT R19, R19, 0x2, R20, 0xf8, !PT ;  /* 0x0000000213137812 */ /* 0x000fc800078ef814 */
[----:B------:R-:W-:-:S07]  /*05b0*/  LOP3.LUT R18, R19, 0x4, R22, 0xf8, !PT ;  /* 0x0000000413127812 */ /* 0x000fce00078ef816 */
.L_x_7:
[----:B------:R-:W-:Y:S05]  /*05c0*/  BSYNC.RECONVERGENT B1 ;  /* 0x0000000000017941 */ /* 0x000fea0003800200 */
.L_x_6:
[----:B------:R-:W-:Y:S01]  /*05d0*/  BSSY.RECONVERGENT B1, `(.L_x_8) ;  /* 0x000000f000017945 */ /* 0x000fe20003800200 */
[----:B------:R-:W-:-:S03]  /*05e0*/  LOP3.LUT R18, R21, R18, RZ, 0xfc, !PT ;  /* 0x0000001215127212 */ /* 0x000fc600078efcff */
[----:B------:R-:W-:Y:S05]  /*05f0*/  @P1 BRA `(.L_x_9) ;  /* 0x0000000000301947 */ /* 0x000fea0003800000 */
[--C-:B------:R-:W-:Y:S02]  /*0600*/  SHF.R.U32.HI R19, RZ, R3, R12.reuse ;  /* 0x00000003ff137219 */ /* 0x100fe4000001160c */
[--C-:B------:R-:W-:Y:S02]  /*0610*/  SHF.R.U32.HI R16, RZ, R16, R12.reuse ;  /* 0x00000010ff107219 */ /* 0x100fe4000001160c */
[----:B------:R-:W-:Y:S01]  /*0620*/  SHF.R.U32.HI R20, RZ, R17, R12 ;  /* 0x00000011ff147219 */ /* 0x000fe2000001160c */
[----:B------:R-:W-:Y:S01]  /*0630*/  IMAD.SHL.U32 R19, R19, 0x40, RZ ;  /* 0x0000004013137824 */ /* 0x000fe200078e00ff */
[----:B------:R-:W-:-:S03]  /*0640*/  LOP3.LUT R16, R16, 0x1, RZ, 0xc0, !PT ;  /* 0x0000000110107812 */ /* 0x000fc600078ec0ff */
[----:B------:R-:W-:Y:S01]  /*0650*/  IMAD.SHL.U32 R20, R20, 0x80, RZ ;  /* 0x0000008014147824 */ /* 0x000fe200078e00ff */
[----:B------:R-:W-:Y:S02]  /*0660*/  SEL R16, R15, R16, !P3 ;  /* 0x000000100f107207 */ /* 0x000fe40005800000 */
[----:B------:R-:W-:Y:S02]  /*0670*/  LOP3.LUT R19, R19, 0x40, RZ, 0xc0, !PT ;  /* 0x0000004013137812 */ /* 0x000fe400078ec0ff */
[----:B------:R-:W-:-:S03]  /*0680*/  LOP3.LUT R21, R20, 0x80, RZ, 0xc0, !PT ;  /* 0x0000008014157812 */ /* 0x000fc600078ec0ff */
[----:B------:R-:W-:-:S04]  /*0690*/  IMAD R16, R16, 0x20, R19 ;  /* 0x0000002010107824 */ /* 0x000fc800078e0213 */
[----:B------:R-:W-:-:S05]  /*06a0*/  IMAD.IADD R21, R16, 0x1, R21 ;  /* 0x0000000110157824 */ /* 0x000fca00078e0215 */
[----:B------:R-:W-:-:S07]  /*06b0*/  LOP3.LUT R18, R18, R21, RZ, 0xfc, !PT ;  /* 0x0000001512127212 */ /* 0x000fce00078efcff */
.L_x_9:
[----:B------:R-:W-:Y:S05]  /*06c0*/  BSYNC.RECONVERGENT B1 ;  /* 0x0000000000017941 */ /* 0x000fea0003800200 */
.L_x_8:
[----:B------:R-:W0:Y:S01]  /*06d0*/  POPC R18, R18 ;  /* 0x0000001200127309 */ /* 0x000e220000000000 */
[----:B------:R-:W-:-:S04]  /*06e0*/  SHF.R.U32.HI R16, RZ, R3, R5 ;  /* 0x00000003ff107219 */ /* 0x000fc80000011605 */
[----:B------:R-:W-:-:S04]  /*06f0*/  LOP3.LUT R19, R16, 0x1, RZ, 0xc0, !PT ;  /* 0x0000000110137812 */ /* 0x000fc800078ec0ff */
[----:B------:R-:W-:Y:S02]  /*0700*/  ISETP.NE.U32.AND P2, PT, R19, 0x1, PT ;  /* 0x000000011300780c */ /* 0x000fe40003f45070 */
[C---:B0-----:R-:W-:Y:S02]  /*0710*/  LOP3.LUT R19, R18.reuse, 0xe, RZ, 0xc0, !PT ;  /* 0x0000000e12137812 */ /* 0x041fe400078ec0ff */
[----:B------:R-:W-:Y:S02]  /*0720*/  ISETP.NE.AND P4, PT, R18, 0x3, PT ;  /* 0x000000031200780c */ /* 0x000fe40003f85270 */
[----:B------:R-:W-:Y:S02]  /*0730*/  ISETP.NE.AND P3, PT, R19, 0x2, PT ;  /* 0x000000021300780c */ /* 0x000fe40003f65270 */
[----:B------:R-:W-:-:S05]  /*0740*/  SEL R19, RZ, 0xffffffff, P4 ;  /* 0xffffffffff137807 */ /* 0x000fca0002000000 */
[----:B------:R-:W-:Y:S02]  /*0750*/  @!P2 SEL R19, RZ, 0xffffffff, P3 ;  /* 0xffffffffff13a807 */ /* 0x000fe40001800000 */
[----:B------:R-:W-:Y:S02]  /*0760*/  ISETP.NE.AND P2, PT, R17, R6, PT ;  /* 0x000000061100720c */ /* 0x000fe40003f45270 */
[----:B------:R-:W-:-:S04]  /*0770*/  LOP3.LUT R20, R19, 0x1, RZ, 0xc0, !PT ;  /* 0x0000000113147812 */ /* 0x000fc800078ec0ff */
[----:B------:R-:W-:-:S04]  /*0780*/  SHF.L.U32 R19, R20, R3, RZ ;  /* 0x0000000314137219 */ /* 0x000fc800000006ff */
[----:B------:R-:W-:-:S03]  /*0790*/  LOP3.LUT R2, R19, R2, RZ, 0xfc, !PT ;  /* 0x0000000213027212 */ /* 0x000fc600078efcff */
[----:B------:R-:W-:Y:S05]  /*07a0*/  @!P2 BRA `(.L_x_5) ;  /* 0x0000000000cca947 */ /* 0x000fea0003800000 */
[----:B------:R-:W-:Y:S01]  /*07b0*/  VIADD R18, R3, 0x2 ;  /* 0x0000000203127836 */ /* 0x000fe20000000000 */
[----:B------:R-:W-:Y:S01]  /*07c0*/  ISETP.NE.AND P2, PT, R17, 0x1f, PT ;  /* 0x0000001f1100780c */ /* 0x000fe20003f45270 */
[----:B------:R-:W-:Y:S01]  /*07d0*/  IMAD.SHL.U32 R19, R16, 0x8, RZ ;  /* 0x0000000810137824 */ /* 0x000fe200078e00ff */
[----:B------:R-:W-:Y:S02]  /*07e0*/  BSSY.RECONVERGENT B1, `(.L_x_10) ;  /* 0x0000013000017945 */ /* 0x000fe40003800200 */
[----:B------:R-:W-:Y:S02]  /*07f0*/  SHF.R.U32.HI R20, RZ, R18, R5 ;  /* 0x00000012ff147219 */ /* 0x000fe40000011605 */
[----:B------:R-:W-:Y:S02]  /*0800*/  LOP3.LUT R19, R19, 0x8, RZ, 0xc0, !PT ;  /* 0x0000000813137812 */ /* 0x000fe400078ec0ff */
[----:B------:R-:W-:-:S04]  /*0810*/  LOP3.LUT R20, R20, 0x1, RZ, 0xc0, !PT ;  /* 0x0000000114147812 */ /* 0x000fc800078ec0ff */
[----:B------:R-:W-:-:S05]  /*0820*/  SEL R20, R11, R20, !P2 ;  /* 0x000000140b147207 */ /* 0x000fca0005000000 */
[----:B------:R-:W-:Y:S02]  /*0830*/  IMAD R22, R20, 0x10, R19 ;  /* 0x0000001014167824 */ /* 0x000fe400078e0213 */
[----:B------:R-:W-:Y:S01]  /*0840*/  IMAD.MOV.U32 R19, RZ, RZ, RZ ;  /* 0x000000ffff137224 */ /* 0x000fe200078e00ff */
[----:B------:R-:W-:Y:S06]  /*0850*/  @!P0 BRA `(.L_x_11) ;  /* 0x00000000002c8947 */ /* 0x000fec0003800000 */
[--C-:B------:R-:W-:Y:S01]  /*0860*/  SHF.R.U32.HI R19, RZ, R17, R9.reuse ;  /* 0x00000011ff137219 */ /* 0x100fe20000011609 */
[----:B------:R-:W-:Y:S01]  /*0870*/  VIADD R20, R3, 0x2 ;  /* 0x0000000203147836 */ /* 0x000fe20000000000 */
[----:B------:R-:W-:Y:S02]  /*0880*/  ISETP.NE.AND P0, PT, R17, 0x1f, PT ;  /* 0x0000001f1100780c */ /* 0x000fe40003f05270 */
[--C-:B------:R-:W-:Y:S01]  /*0890*/  SHF.R.U32.HI R24, RZ, R3, R9.reuse ;  /* 0x00000003ff187219 */ /* 0x100fe20000011609 */
[----:B------:R-:W-:Y:S01]  /*08a0*/  IMAD.SHL.U32 R19, R19, 0x2, RZ ;  /* 0x0000000213137824 */ /* 0x000fe200078e00ff */
[----:B------:R-:W-:-:S04]  /*08b0*/  SHF.R.U32.HI R20, RZ, R20, R9 ;  /* 0x00000014ff147219 */ /* 0x000fc80000011609 */
[----:B------:R-:W-:Y:S02]  /*08c0*/  LOP3.LUT R19, R19, 0x2, RZ, 0xc0, !PT ;  /* 0x0000000213137812 */ /* 0x000fe400078ec0ff */
[----:B------:R-:W-:Y:S02]  /*08d0*/  LOP3.LUT R21, R20, 0x1, RZ, 0xc0, !PT ;  /* 0x0000000114157812 */ /* 0x000fe400078ec0ff */
[----:B------:R-:W-:Y:S02]  /*08e0*/  LOP3.LUT R19, R19, 0x1, R24, 0xf8, !PT ;  /* 0x0000000113137812 */ /* 0x000fe400078ef818 */
[----:B------:R-:W-:-:S05]  /*08f0*/  SEL R20, R8, R21, !P0 ;  /* 0x0000001508147207 */ /* 0x000fca0004000000 */
[----:B------:R-:W-:-:S07]  /*0900*/  IMAD R19, R20, 0x4, R19 ;  /* 0x0000000414137824 */ /* 0x000fce00078e0213 */
.L_x_11:
[----:B------:R-:W-:Y:S05]  /*0910*/  BSYNC.RECONVERGENT B1 ;  /* 0x0000000000017941 */ /* 0x000fea0003800200 */
.L_x_10:
[----:B------:R-:W-:Y:S01]  /*0920*/  BSSY.RECONVERGENT B1, `(.L_x_12) ;  /* 0x000000e000017945 */ /* 0x000fe20003800200 */
[----:B------:R-:W-:-:S03]  /*0930*/  LOP3.LUT R19, R22, R19, RZ, 0xfc, !PT ;  /* 0x0000001316137212 */ /* 0x000fc600078efcff */
[----:B------:R-:W-:Y:S05]  /*0940*/  @P1 BRA `(.L_x_13) ;  /* 0x00000000002c1947 */ /* 0x000fea0003800000 */
[--C-:B------:R-:W-:Y:S02]  /*0950*/  SHF.R.U32.HI R3, RZ, R3, R12.reuse ;  /* 0x00000003ff037219 */ /* 0x100fe4000001160c */
[--C-:B------:R-:W-:Y:S02]  /*0960*/  SHF.R.U32.HI R20, RZ, R17, R12.reuse ;  /* 0x00000011ff147219 */ /* 0x100fe4000001160c */
[----:B------:R-:W-:Y:S01]  /*0970*/  SHF.R.U32.HI R21, RZ, R18, R12 ;  /* 0x00000012ff157219 */ /* 0x000fe2000001160c */
[----:B------:R-:W-:Y:S02]  /*0980*/  IMAD.SHL.U32 R3, R3, 0x20, RZ ;  /* 0x0000002003037824 */ /* 0x000fe400078e00ff */
[----:B------:R-:W-:Y:S01]  /*0990*/  IMAD.SHL.U32 R20, R20, 0x40, RZ ;  /* 0x0000004014147824 */ /* 0x000fe200078e00ff */
[----:B------:R-:W-:Y:S02]  /*09a0*/  LOP3.LUT R22, R21, 0x1, RZ, 0xc0, !PT ;  /* 0x0000000115167812 */ /* 0x000fe400078ec0ff */
[----:B------:R-:W-:-:S02]  /*09b0*/  LOP3.LUT R3, R3, 0x20, RZ, 0xc0, !PT ;  /* 0x0000002003037812 */ /* 0x000fc400078ec0ff */
[----:B------:R-:W-:Y:S02]  /*09c0*/  SEL R22, R13, R22, !P2 ;  /* 0x000000160d167207 */ /* 0x000fe40005000000 */
[----:B------:R-:W-:-:S05]  /*09d0*/  LOP3.LUT R3, R3, 0x40, R20, 0xf8, !PT ;  /* 0x0000004003037812 */ /* 0x000fca00078ef814 */
[----:B------:R-:W-:-:S05]  /*09e0*/  IMAD R22, R22, 0x80, R3 ;  /* 0x0000008016167824 */ /* 0x000fca00078e0203 */
[----:B------:R-:W-:-:S07]  /*09f0*/  LOP3.LUT R19, R19, R22, RZ, 0xfc, !PT ;  /* 0x0000001613137212 */ /* 0x000fce00078efcff */
.L_x_13:
[----:B------:R-:W-:Y:S05]  /*0a00*/  BSYNC.RECONVERGENT B1 ;  /* 0x0000000000017941 */ /* 0x000fea0003800200 */
.L_x_12:
[----:B------:R-:W0:Y:S01]  /*0a10*/  POPC R19, R19 ;  /* 0x0000001300137309 */ /* 0x000e220000000000 */
[----:B------:R-:W-:Y:S02]  /*0a20*/  LOP3.LUT P0, RZ, R16, 0x2, RZ, 0xc0, !PT ;  /* 0x0000000210ff7812 */ /* 0x000fe4000780c0ff */
[C---:B0-----:R-:W-:Y:S02]  /*0a30*/  LOP3.LUT R3, R19.reuse, 0xe, RZ, 0xc0, !PT ;  /* 0x0000000e13037812 */ /* 0x041fe400078ec0ff */
[----:B------:R-:W-:Y:S02]  /*0a40*/  ISETP.NE.AND P2, PT, R19, 0x3, PT ;  /* 0x000000031300780c */ /* 0x000fe40003f45270 */
[----:B------:R-:W-:Y:S02]  /*0a50*/  ISETP.NE.AND P1, PT, R3, 0x2, PT ;  /* 0x000000020300780c */ /* 0x000fe40003f25270 */
[----:B------:R-:W-:-:S05]  /*0a60*/  SEL R3, RZ, 0xffffffff, P2 ;  /* 0xffffffffff037807 */ /* 0x000fca0001000000 */
[----:B------:R-:W-:Y:S02]  /*0a70*/  @P0 SEL R3, RZ, 0xffffffff, P1 ;  /* 0xffffffffff030807 */ /* 0x000fe40000800000 */
[----:B------:R-:W-:Y:S02]  /*0a80*/  ISETP.NE.AND P0, PT, R18, 0x20, PT ;  /* 0x000000201200780c */ /* 0x000fe40003f05270 */
[----:B------:R-:W-:Y:S01]  /*0a90*/  LOP3.LUT R16, R3, 0x1, RZ, 0xc0, !PT ;  /* 0x0000000103107812 */ /* 0x000fe200078ec0ff */
[----:B------:R-:W-:-:S03]  /*0aa0*/  IMAD.MOV.U32 R3, RZ, RZ, R18 ;  /* 0x000000ffff037224 */ /* 0x000fc600078e0012 */
[----:B------:R-:W-:-:S04]  /*0ab0*/  SHF.L.U32 R17, R16, R17, RZ ;  /* 0x0000001110117219 */ /* 0x000fc800000006ff */
[----:B------:R-:W-:-:S03]  /*0ac0*/  LOP3.LUT R2, R17, R2, RZ, 0xfc, !PT ;  /* 0x0000000211027212 */ /* 0x000fc600078efcff */
[----:B------:R-:W-:Y:S05]  /*0ad0*/  @P0 BRA `(.L_x_14) ;  /* 0xfffffff800440947 */ /* 0x000fea000383ffff */
.L_x_5:
[----:B------:R-:W-:Y:S05]  /*0ae0*/  BSYNC.RECONVERGENT B0 ;  /* 0x0000000000007941 */ /* 0x000fea0003800200 */
.L_x_4:
[----:B------:R-:W0:Y:S02]  /*0af0*/  LDC.64 R6, c[0x0][0x388] ;  /* 0x0000e200ff067b82 */ /* 0x000e240000000a00 */
[----:B0-----:R-:W-:-:S05]  /*0b00*/  IMAD.WIDE R4, R4, 0x4, R6 ;  /* 0x0000000404047825 */ /* 0x001fca00078e0206 */
[----:B------:R-:W-:Y:S01]  /*0b10*/  STG.E desc[UR4][R4.64], R2 ;  /* 0x0000000204007986 */ /* 0x000fe2000c101904 */
[----:B------:R-:W-:Y:S05]  /*0b20*/  EXIT ;  /* 0x000000000000794d */ /* 0x000fea0003800000 */
.L_x_15:
[----:B------:R-:W-:-:S00]  /*0b30*/  BRA `(.L_x_15) ;  /* 0xfffffffc00fc7947 */ /* 0x000fc0000383ffff */
[----:B------:R-:W-:-:S00]  /*0b40*/  NOP ;  /* 0x0000000000007918 */ /* 0x000fc00000000000 */
        /* <DEDUP_REMOVED lines=11> */
.L_x_16:


//--------------------- .nv.shared.reserved.0     --------------------------
	.section	.nv.shared.reserved.0,"aw",@nobits
	.weak		__nv_reservedSMEM_offset_0_alias
	.size		__nv_reservedSMEM_offset_0_alias, 0, 64
	.other		__nv_reservedSMEM_offset_0_alias,@"STO_CUDA_RESERVED_SHARED STV_DEFAULT"
__nv_reservedSMEM_offset_0_alias:
	.zero		0
	.zero		64


//--------------------- .nv.constant0._Z23game_of_life_bit_kernelPKjPji --------------------------
	.section	.nv.constant0._Z23game_of_life_bit_kernelPKjPji,"a",@progbits
	.sectionflags	@""
	.align	4
.nv.constant0._Z23game_of_life_bit_kernelPKjPji:
	.zero		916


//--------------------- SYMBOLS --------------------------

	.type		.nv.reservedSmem.offset0,@object
	.size		.nv.reservedSmem.offset0,0x4
